







.version 7.4
.target sm_52
.address_size 64


.extern .func (.param .b32 func_retval0) vprintf
(
.param .b64 vprintf_param_0,
.param .b64 vprintf_param_1
)
;
.global .align 1 .b8 $str[34] = {104, 101, 108, 108, 111, 32, 102, 114, 111, 109, 32, 116, 104, 114, 101, 97, 100, 32, 37, 100, 32, 111, 102, 32, 98, 108, 111, 99, 107, 32, 37, 100, 10, 0};

.visible .entry _Z11print_hellov()
{
.local .align 8 .b8 __local_depot0[8];
.reg .b64 %SP;
.reg .b64 %SPL;
.reg .b32 %r<4>;
.reg .b64 %rd<5>;


mov.u64 %SPL, __local_depot0;
cvta.local.u64 %SP, %SPL;
mov.u32 %r1, %ctaid.x;
mov.u32 %r2, %tid.x;
add.u64 %rd1, %SP, 0;
add.u64 %rd2, %SPL, 0;
st.local.v2.u32 [%rd2], {%r2, %r1};
mov.u64 %rd3, $str;
cvta.global.u64 %rd4, %rd3;
{ 
	.reg .b32 temp_param_reg;
.param .b64 param0;
st.param.b64 [param0+0], %rd4;
.param .b64 param1;
st.param.b64 [param1+0], %rd1;
.param .b32 retval0;
call.uni (retval0), 
vprintf, 
(
param0, 
param1
);
ld.param.b32 %r3, [retval0+0];
} 
	ret;

}



// ===== COMPILED SASS (sm_100) =====

	.target	sm_100

	.elftype	@"ET_EXEC"


//--------------------- .note.nv.tkinfo           --------------------------
	.section	.note.nv.tkinfo,"",@"SHT_NOTE"
	.sectionflags	@"SHF_NOTE_NV_TKINFO"
	.tkinfo
        /*0018*/ 	.word	0x00000002
        /*0030*/ 	.string	""
        /*0030*/ 	.string	"ptxas"
        /*0030*/ 	.string	"Cuda compilation tools, release 13.0, V13.0.88"
        /*0030*/ 	.string	"Build cuda_13.0.r13.0/compiler.36424714_0"
        /*0030*/ 	.string	"-arch sm_100 "



//--------------------- .note.nv.cuinfo           --------------------------
	.section	.note.nv.cuinfo,"",@"SHT_NOTE"
	.sectionflags	@"SHF_NOTE_NV_CUINFO"
        /*0018*/ 	.short	0x0002
        /*001a*/ 	.short	0x0034
        /*001c*/ 	.short	0x0082
	.zero		2


//--------------------- .nv.info                  --------------------------
	.section	.nv.info,"",@"SHT_CUDA_INFO"
	.align	4


	//----- nvinfo : EIATTR_REGCOUNT
	.align		4
        /*0000*/ 	.byte	0x04, 0x2f
        /*0002*/ 	.short	(.L_2 - .L_1)
	.align		4
.L_1:
        /*0004*/ 	.word	index@(_Z11print_hellov)
        /*0008*/ 	.word	0x00000018


	//----- nvinfo : EIATTR_FRAME_SIZE
	.align		4
.L_2:
        /*000c*/ 	.byte	0x04, 0x11
        /*000e*/ 	.short	(.L_4 - .L_3)
	.align		4
.L_3:
        /*0010*/ 	.word	index@(_Z11print_hellov)
        /*0014*/ 	.word	0x00000008


	//----- nvinfo : EIATTR_MIN_STACK_SIZE
	.align		4
.L_4:
        /*0018*/ 	.byte	0x04, 0x12
        /*001a*/ 	.short	(.L_6 - .L_5)
	.align		4
.L_5:
        /*001c*/ 	.word	index@(_Z11print_hellov)
        /*0020*/ 	.word	0x00000008
.L_6:


//--------------------- .nv.compat                --------------------------
	.section	.nv.compat,"",@"SHT_CUDA_COMPAT_INFO"
	.align	4
        /*0000*/ 	.byte	0x02, 0x09, 0x00, 0x00, 0x02, 0x02, 0x01, 0x00, 0x02, 0x05, 0x05, 0x00, 0x03, 0x07, 0x01, 0x01
        /*0010*/ 	.byte	0x02, 0x03, 0x00, 0x00, 0x02, 0x06, 0x01, 0x00, 0x04, 0x0b, 0x08, 0x00, 0x09, 0x00, 0x00, 0x00
        /*0020*/ 	.byte	0x00, 0x00, 0x00, 0x00


//--------------------- .nv.info._Z11print_hellov --------------------------
	.section	.nv.info._Z11print_hellov,"",@"SHT_CUDA_INFO"
	.sectionflags	@""
	.align	4


	//----- nvinfo : EIATTR_CUDA_API_VERSION
	.align		4
        /*0000*/ 	.byte	0x04, 0x37
        /*0002*/ 	.short	(.L_8 - .L_7)
.L_7:
        /*0004*/ 	.word	0x00000082


	//----- nvinfo : EIATTR_SPARSE_MMA_MASK
	.align		4
.L_8:
        /*0008*/ 	.byte	0x03, 0x50
        /*000a*/ 	.short	0x0000


	//----- nvinfo : EIATTR_MAXREG_COUNT
	.align		4
        /*000c*/ 	.byte	0x03, 0x1b
        /*000e*/ 	.short	0x00ff


	//----- nvinfo : EIATTR_EXTERNS
	.align		4
        /*0010*/ 	.byte	0x04, 0x0f
        /*0012*/ 	.short	(.L_10 - .L_9)


	//   ....[0]....
	.align		4
.L_9:
        /*0014*/ 	.word	index@(vprintf)


	//----- nvinfo : EIATTR_MERCURY_ISA_VERSION
	.align		4
.L_10:
        /*0018*/ 	.byte	0x03, 0x5f
        /*001a*/ 	.short	0x0101


	//----- nvinfo : EIATTR_VRC_CTA_INIT_COUNT
	.align		4
        /*001c*/ 	.byte	0x02, 0x4a
	.zero		1
	.zero		1


	//----- nvinfo : EIATTR_SYSCALL_OFFSETS
	.align		4
        /*0020*/ 	.byte	0x04, 0x46
        /*0022*/ 	.short	(.L_12 - .L_11)


	//   ....[0]....
.L_11:
        /*0024*/ 	.word	0x000000f0


	//----- nvinfo : EIATTR_EXIT_INSTR_OFFSETS
	.align		4
.L_12:
        /*0028*/ 	.byte	0x04, 0x1c
        /*002a*/ 	.short	(.L_14 - .L_13)


	//   ....[0]....
.L_13:
        /*002c*/ 	.word	0x00000100


	//----- nvinfo : EIATTR_SW_WAR
	.align		4
.L_14:
        /*0030*/ 	.byte	0x04, 0x36
        /*0032*/ 	.short	(.L_16 - .L_15)
.L_15:
        /*0034*/ 	.word	0x00000008
.L_16:


//--------------------- .nv.callgraph             --------------------------
	.section	.nv.callgraph,"",@"SHT_CUDA_CALLGRAPH"
	.align	4
	.sectionentsize	8
	.align		4
        /*0000*/ 	.word	0x00000000
	.align		4
        /*0004*/ 	.word	0xffffffff
	.align		4
        /*0008*/ 	.word	index@(_Z11print_hellov)
	.align		4
        /*000c*/ 	.word	index@(vprintf)
	.align		4
        /*0010*/ 	.word	0x00000000
	.align		4
        /*0014*/ 	.word	0xfffffffe
	.align		4
        /*0018*/ 	.word	0x00000000
	.align		4
        /*001c*/ 	.word	0xfffffffd
	.align		4
        /*0020*/ 	.word	0x00000000
	.align		4
        /*0024*/ 	.word	0xfffffffc


//--------------------- .nv.constant4             --------------------------
	.section	.nv.constant4,"a",@progbits
	.align	8
	.align		8
.nv.constant4:
        /*0000*/ 	.dword	vprintf
	.align		8
        /*0008*/ 	.dword	$str


//--------------------- .text._Z11print_hellov    --------------------------
	.section	.text._Z11print_hellov,"ax",@progbits
	.align	128
        .global         _Z11print_hellov
        .type           _Z11print_hellov,@function
        .size           _Z11print_hellov,(.L_x_2 - _Z11print_hellov)
        .other          _Z11print_hellov,@"STO_CUDA_ENTRY STV_DEFAULT"
_Z11print_hellov:
.text._Z11print_hellov:
[----:B------:R-:W0:Y:S01]  /*0000*/  LDC R1, c[0x0][0x37c] ;  /* 0x0000df00ff017b82 */ /* 0x000e220000000800 */
[----:B------:R-:W1:Y:S01]  /*0010*/  S2R R9, SR_CTAID.X ;  /* 0x0000000000097919 */ /* 0x000e620000002500 */
[----:B0-----:R-:W-:Y:S01]  /*0020*/  VIADD R1, R1, 0xfffffff8 ;  /* 0xfffffff801017836 */ /* 0x001fe20000000000 */
[----:B------:R-:W-:Y:S01]  /*0030*/  MOV R0, 0x0 ;  /* 0x0000000000007802 */ /* 0x000fe20000000f00 */
[----:B------:R-:W0:Y:S01]  /*0040*/  LDCU UR4, c[0x0][0x2f8] ;  /* 0x00005f00ff0477ac */ /* 0x000e220008000800 */
[----:B------:R-:W1:Y:S03]  /*0050*/  S2R R8, SR_TID.X ;  /* 0x0000000000087919 */ /* 0x000e660000002100 */
[----:B------:R2:W3:Y:S01]  /*0060*/  LDC.64 R2, c[0x4][R0] ;  /* 0x0100000000027b82 */ /* 0x0004e20000000a00 */
[----:B------:R-:W4:Y:S01]  /*0070*/  LDCU.64 UR6, c[0x4][0x8] ;  /* 0x01000100ff0677ac */ /* 0x000f220008000a00 */
[----:B------:R-:W5:Y:S01]  /*0080*/  LDCU UR5, c[0x0][0x2fc] ;  /* 0x00005f80ff0577ac */ /* 0x000f620008000800 */
[----:B0-----:R-:W-:Y:S01]  /*0090*/  IADD3 R6, P0, PT, R1, UR4, RZ ;  /* 0x0000000401067c10 */ /* 0x001fe2000ff1e0ff */
[----:B----4-:R-:W-:Y:S01]  /*00a0*/  IMAD.U32 R4, RZ, RZ, UR6 ;  /* 0x00000006ff047e24 */ /* 0x010fe2000f8e00ff */
[----:B------:R-:W-:-:S03]  /*00b0*/  MOV R5, UR7 ;  /* 0x0000000700057c02 */ /* 0x000fc60008000f00 */
[----:B-----5:R-:W-:Y:S01]  /*00c0*/  IMAD.X R7, RZ, RZ, UR5, P0 ;  /* 0x00000005ff077e24 */ /* 0x020fe200080e06ff */
[----:B-1----:R2:W-:Y:S07]  /*00d0*/  STL.64 [R1], R8 ;  /* 0x0000000801007387 */ /* 0x0025ee0000100a00 */
[----:B------:R-:W-:-:S07]  /*00e0*/  LEPC R20, `(.L_x_0) ;  /* 0x000000001014794e */ /* 0x000fce0000000000 */
[----:B--23--:R-:W-:Y:S05]  /*00f0*/  CALL.ABS.NOINC R2 ;  /* 0x0000000002007343 */ /* 0x00cfea0003c00000 */
.L_x_0:
[----:B------:R-:W-:Y:S05]  /*0100*/  EXIT ;  /* 0x000000000000794d */ /* 0x000fea0003800000 */
.L_x_1:
[----:B------:R-:W-:-:S00]  /*0110*/  BRA `(.L_x_1) ;  /* 0xfffffffc00fc7947 */ /* 0x000fc0000383ffff */
[----:B------:R-:W-:-:S00]  /*0120*/  NOP ;  /* 0x0000000000007918 */ /* 0x000fc00000000000 */
        /* <DEDUP_REMOVED lines=13> */
.L_x_2:


//--------------------- .nv.global.init           --------------------------
	.section	.nv.global.init,"aw",@progbits
.nv.global.init:
	.type		$str,@object
	.size		$str,(.L_0 - $str)
$str:
        /*0000*/ 	.byte	0x68, 0x65, 0x6c, 0x6c, 0x6f, 0x20, 0x66, 0x72, 0x6f, 0x6d, 0x20, 0x74, 0x68, 0x72, 0x65, 0x61
        /*0010*/ 	.byte	0x64, 0x20, 0x25, 0x64, 0x20, 0x6f, 0x66, 0x20, 0x62, 0x6c, 0x6f, 0x63, 0x6b, 0x20, 0x25, 0x64
        /*0020*/ 	.byte	0x0a, 0x00
.L_0:


//--------------------- .nv.shared.reserved.0     --------------------------
	.section	.nv.shared.reserved.0,"aw",@nobits
	.weak		__nv_reservedSMEM_offset_0_alias
	.size		__nv_reservedSMEM_offset_0_alias, 0, 64
	.other		__nv_reservedSMEM_offset_0_alias,@"STO_CUDA_RESERVED_SHARED STV_DEFAULT"
__nv_reservedSMEM_offset_0_alias:
	.zero		0
	.zero		64


//--------------------- .nv.constant0._Z11print_hellov --------------------------
	.section	.nv.constant0._Z11print_hellov,"a",@progbits
	.sectionflags	@""
	.align	4
.nv.constant0._Z11print_hellov:
	.zero		896


//--------------------- SYMBOLS --------------------------

	.type		.nv.reservedSmem.offset0,@object
	.size		.nv.reservedSmem.offset0,0x4
	.type		vprintf,@function
